//
// Generated by NVIDIA NVVM Compiler
//
// Compiler Build ID: CL-36424714
// Cuda compilation tools, release 13.0, V13.0.88
// Based on NVVM 20.0.0
//

.version 9.0
.target sm_100
.address_size 64

	// .globl	_Z7kernel1iiiPdS_S_

.visible .entry _Z7kernel1iiiPdS_S_(
	.param .u32 _Z7kernel1iiiPdS_S__param_0,
	.param .u32 _Z7kernel1iiiPdS_S__param_1,
	.param .u32 _Z7kernel1iiiPdS_S__param_2,
	.param .u64 .ptr .align 1 _Z7kernel1iiiPdS_S__param_3,
	.param .u64 .ptr .align 1 _Z7kernel1iiiPdS_S__param_4,
	.param .u64 .ptr .align 1 _Z7kernel1iiiPdS_S__param_5
)
{
	.reg .pred 	%p<11>;
	.reg .b32 	%r<45>;
	.reg .b64 	%rd<50>;
	.reg .b64 	%fd<61>;

	ld.param.u32 	%r20, [_Z7kernel1iiiPdS_S__param_0];
	ld.param.u32 	%r21, [_Z7kernel1iiiPdS_S__param_1];
	ld.param.u32 	%r22, [_Z7kernel1iiiPdS_S__param_2];
	ld.param.u64 	%rd13, [_Z7kernel1iiiPdS_S__param_3];
	ld.param.u64 	%rd14, [_Z7kernel1iiiPdS_S__param_4];
	ld.param.u64 	%rd15, [_Z7kernel1iiiPdS_S__param_5];
	cvta.to.global.u64 	%rd1, %rd15;
	cvta.to.global.u64 	%rd2, %rd14;
	min.s32 	%r23, %r20, %r22;
	min.s32 	%r24, %r23, %r21;
	setp.lt.s32 	%p1, %r24, 1;
	@%p1 bra 	$L__BB0_16;
	and.b32  	%r1, %r21, 7;
	add.s32 	%r2, %r1, -1;
	and.b32  	%r3, %r21, 3;
	and.b32  	%r4, %r21, 2147483640;
	and.b32  	%r5, %r21, 1;
	neg.s32 	%r6, %r4;
	add.s64 	%rd3, %rd2, 32;
	cvta.to.global.u64 	%rd4, %rd13;
	mov.b32 	%r39, 0;
$L__BB0_2:
	mul.lo.s32 	%r8, %r39, %r22;
	mul.lo.s32 	%r27, %r39, %r21;
	cvt.u64.u32 	%rd5, %r27;
	mul.wide.u32 	%rd16, %r27, 8;
	add.s64 	%rd17, %rd1, %rd16;
	add.s64 	%rd6, %rd17, 32;
	mov.b32 	%r40, 0;
$L__BB0_3:
	setp.lt.u32 	%p2, %r21, 8;
	add.s32 	%r29, %r40, %r8;
	mul.wide.u32 	%rd18, %r29, 8;
	add.s64 	%rd7, %rd4, %rd18;
	mul.lo.s32 	%r10, %r40, %r21;
	mov.b32 	%r43, 0;
	@%p2 bra 	$L__BB0_6;
	mul.wide.u32 	%rd19, %r10, 8;
	add.s64 	%rd49, %rd3, %rd19;
	mov.u64 	%rd48, %rd6;
	mov.u32 	%r41, %r6;
$L__BB0_5:
	.pragma "nounroll";
	ld.global.f64 	%fd1, [%rd7];
	ld.global.f64 	%fd2, [%rd49+-32];
	ld.global.f64 	%fd3, [%rd48+-32];
	fma.rn.f64 	%fd4, %fd1, %fd2, %fd3;
	st.global.f64 	[%rd48+-32], %fd4;
	ld.global.f64 	%fd5, [%rd7];
	ld.global.f64 	%fd6, [%rd49+-24];
	ld.global.f64 	%fd7, [%rd48+-24];
	fma.rn.f64 	%fd8, %fd5, %fd6, %fd7;
	st.global.f64 	[%rd48+-24], %fd8;
	ld.global.f64 	%fd9, [%rd7];
	ld.global.f64 	%fd10, [%rd49+-16];
	ld.global.f64 	%fd11, [%rd48+-16];
	fma.rn.f64 	%fd12, %fd9, %fd10, %fd11;
	st.global.f64 	[%rd48+-16], %fd12;
	ld.global.f64 	%fd13, [%rd7];
	ld.global.f64 	%fd14, [%rd49+-8];
	ld.global.f64 	%fd15, [%rd48+-8];
	fma.rn.f64 	%fd16, %fd13, %fd14, %fd15;
	st.global.f64 	[%rd48+-8], %fd16;
	ld.global.f64 	%fd17, [%rd7];
	ld.global.f64 	%fd18, [%rd49];
	ld.global.f64 	%fd19, [%rd48];
	fma.rn.f64 	%fd20, %fd17, %fd18, %fd19;
	st.global.f64 	[%rd48], %fd20;
	ld.global.f64 	%fd21, [%rd7];
	ld.global.f64 	%fd22, [%rd49+8];
	ld.global.f64 	%fd23, [%rd48+8];
	fma.rn.f64 	%fd24, %fd21, %fd22, %fd23;
	st.global.f64 	[%rd48+8], %fd24;
	ld.global.f64 	%fd25, [%rd7];
	ld.global.f64 	%fd26, [%rd49+16];
	ld.global.f64 	%fd27, [%rd48+16];
	fma.rn.f64 	%fd28, %fd25, %fd26, %fd27;
	st.global.f64 	[%rd48+16], %fd28;
	ld.global.f64 	%fd29, [%rd7];
	ld.global.f64 	%fd30, [%rd49+24];
	ld.global.f64 	%fd31, [%rd48+24];
	fma.rn.f64 	%fd32, %fd29, %fd30, %fd31;
	st.global.f64 	[%rd48+24], %fd32;
	add.s32 	%r41, %r41, 8;
	add.s64 	%rd49, %rd49, 64;
	add.s64 	%rd48, %rd48, 64;
	setp.ne.s32 	%p3, %r41, 0;
	mov.u32 	%r43, %r4;
	@%p3 bra 	$L__BB0_5;
$L__BB0_6:
	setp.eq.s32 	%p4, %r1, 0;
	@%p4 bra 	$L__BB0_14;
	setp.lt.u32 	%p5, %r2, 3;
	@%p5 bra 	$L__BB0_9;
	cvt.u32.u64 	%r30, %rd5;
	ld.global.f64 	%fd33, [%rd7];
	add.s32 	%r31, %r43, %r10;
	mul.wide.u32 	%rd20, %r31, 8;
	add.s64 	%rd21, %rd2, %rd20;
	ld.global.f64 	%fd34, [%rd21];
	add.s32 	%r32, %r43, %r30;
	mul.wide.u32 	%rd22, %r32, 8;
	add.s64 	%rd23, %rd1, %rd22;
	ld.global.f64 	%fd35, [%rd23];
	fma.rn.f64 	%fd36, %fd33, %fd34, %fd35;
	st.global.f64 	[%rd23], %fd36;
	ld.global.f64 	%fd37, [%rd7];
	cvt.u64.u32 	%rd24, %r10;
	cvt.u64.u32 	%rd25, %r43;
	add.s64 	%rd26, %rd25, %rd24;
	shl.b64 	%rd27, %rd26, 3;
	add.s64 	%rd28, %rd2, %rd27;
	ld.global.f64 	%fd38, [%rd28+8];
	add.s64 	%rd29, %rd25, %rd5;
	shl.b64 	%rd30, %rd29, 3;
	add.s64 	%rd31, %rd1, %rd30;
	ld.global.f64 	%fd39, [%rd31+8];
	fma.rn.f64 	%fd40, %fd37, %fd38, %fd39;
	st.global.f64 	[%rd31+8], %fd40;
	ld.global.f64 	%fd41, [%rd7];
	ld.global.f64 	%fd42, [%rd28+16];
	ld.global.f64 	%fd43, [%rd31+16];
	fma.rn.f64 	%fd44, %fd41, %fd42, %fd43;
	st.global.f64 	[%rd31+16], %fd44;
	ld.global.f64 	%fd45, [%rd7];
	ld.global.f64 	%fd46, [%rd28+24];
	ld.global.f64 	%fd47, [%rd31+24];
	fma.rn.f64 	%fd48, %fd45, %fd46, %fd47;
	st.global.f64 	[%rd31+24], %fd48;
	add.s32 	%r43, %r43, 4;
$L__BB0_9:
	setp.eq.s32 	%p6, %r3, 0;
	@%p6 bra 	$L__BB0_14;
	setp.eq.s32 	%p7, %r3, 1;
	@%p7 bra 	$L__BB0_12;
	cvt.u32.u64 	%r33, %rd5;
	ld.global.f64 	%fd49, [%rd7];
	add.s32 	%r34, %r43, %r10;
	mul.wide.u32 	%rd32, %r34, 8;
	add.s64 	%rd33, %rd2, %rd32;
	ld.global.f64 	%fd50, [%rd33];
	add.s32 	%r35, %r43, %r33;
	mul.wide.u32 	%rd34, %r35, 8;
	add.s64 	%rd35, %rd1, %rd34;
	ld.global.f64 	%fd51, [%rd35];
	fma.rn.f64 	%fd52, %fd49, %fd50, %fd51;
	st.global.f64 	[%rd35], %fd52;
	ld.global.f64 	%fd53, [%rd7];
	cvt.u64.u32 	%rd36, %r10;
	cvt.u64.u32 	%rd37, %r43;
	add.s64 	%rd38, %rd37, %rd36;
	shl.b64 	%rd39, %rd38, 3;
	add.s64 	%rd40, %rd2, %rd39;
	ld.global.f64 	%fd54, [%rd40+8];
	add.s64 	%rd41, %rd37, %rd5;
	shl.b64 	%rd42, %rd41, 3;
	add.s64 	%rd43, %rd1, %rd42;
	ld.global.f64 	%fd55, [%rd43+8];
	fma.rn.f64 	%fd56, %fd53, %fd54, %fd55;
	st.global.f64 	[%rd43+8], %fd56;
	add.s32 	%r43, %r43, 2;
$L__BB0_12:
	setp.eq.s32 	%p8, %r5, 0;
	@%p8 bra 	$L__BB0_14;
	cvt.u32.u64 	%r36, %rd5;
	ld.global.f64 	%fd57, [%rd7];
	add.s32 	%r37, %r43, %r10;
	mul.wide.u32 	%rd44, %r37, 8;
	add.s64 	%rd45, %rd2, %rd44;
	ld.global.f64 	%fd58, [%rd45];
	add.s32 	%r38, %r43, %r36;
	mul.wide.u32 	%rd46, %r38, 8;
	add.s64 	%rd47, %rd1, %rd46;
	ld.global.f64 	%fd59, [%rd47];
	fma.rn.f64 	%fd60, %fd57, %fd58, %fd59;
	st.global.f64 	[%rd47], %fd60;
$L__BB0_14:
	add.s32 	%r40, %r40, 1;
	setp.ne.s32 	%p9, %r40, %r22;
	@%p9 bra 	$L__BB0_3;
	add.s32 	%r39, %r39, 1;
	setp.ne.s32 	%p10, %r39, %r20;
	@%p10 bra 	$L__BB0_2;
$L__BB0_16:
	ret;

}


// ===== COMPILED SASS (sm_100) =====

	.target	sm_100

	.elftype	@"ET_EXEC"


//--------------------- .note.nv.tkinfo           --------------------------
	.section	.note.nv.tkinfo,"",@"SHT_NOTE"
	.sectionflags	@"SHF_NOTE_NV_TKINFO"
	.tkinfo
        /*0018*/ 	.word	0x00000002
        /*0030*/ 	.string	""
        /*0030*/ 	.string	"ptxas"
        /*0030*/ 	.string	"Cuda compilation tools, release 13.0, V13.0.88"
        /*0030*/ 	.string	"Build cuda_13.0.r13.0/compiler.36424714_0"
        /*0030*/ 	.string	"-arch sm_100 -m 64 "



//--------------------- .note.nv.cuinfo           --------------------------
	.section	.note.nv.cuinfo,"",@"SHT_NOTE"
	.sectionflags	@"SHF_NOTE_NV_CUINFO"
        /*0018*/ 	.short	0x0002
        /*001a*/ 	.short	0x0064
        /*001c*/ 	.short	0x0082
	.zero		2


//--------------------- .nv.info                  --------------------------
	.section	.nv.info,"",@"SHT_CUDA_INFO"
	.align	4


	//----- nvinfo : EIATTR_REGCOUNT
	.align		4
        /*0000*/ 	.byte	0x04, 0x2f
        /*0002*/ 	.short	(.L_1 - .L_0)
	.align		4
.L_0:
        /*0004*/ 	.word	index@(_Z7kernel1iiiPdS_S_)
        /*0008*/ 	.word	0x0000001c


	//----- nvinfo : EIATTR_FRAME_SIZE
	.align		4
.L_1:
        /*000c*/ 	.byte	0x04, 0x11
        /*000e*/ 	.short	(.L_3 - .L_2)
	.align		4
.L_2:
        /*0010*/ 	.word	index@(_Z7kernel1iiiPdS_S_)
        /*0014*/ 	.word	0x00000000


	//----- nvinfo : EIATTR_MIN_STACK_SIZE
	.align		4
.L_3:
        /*0018*/ 	.byte	0x04, 0x12
        /*001a*/ 	.short	(.L_5 - .L_4)
	.align		4
.L_4:
        /*001c*/ 	.word	index@(_Z7kernel1iiiPdS_S_)
        /*0020*/ 	.word	0x00000000
.L_5:


//--------------------- .nv.compat                --------------------------
	.section	.nv.compat,"",@"SHT_CUDA_COMPAT_INFO"
	.align	4
        /*0000*/ 	.byte	0x02, 0x09, 0x00, 0x00, 0x02, 0x02, 0x01, 0x00, 0x02, 0x05, 0x05, 0x00, 0x03, 0x07, 0x01, 0x01
        /*0010*/ 	.byte	0x02, 0x03, 0x00, 0x00, 0x02, 0x06, 0x01, 0x00, 0x04, 0x0b, 0x08, 0x00, 0x01, 0x00, 0x00, 0x00
        /*0020*/ 	.byte	0x00, 0x00, 0x00, 0x00


//--------------------- .nv.info._Z7kernel1iiiPdS_S_ --------------------------
	.section	.nv.info._Z7kernel1iiiPdS_S_,"",@"SHT_CUDA_INFO"
	.sectionflags	@""
	.align	4


	//----- nvinfo : EIATTR_CUDA_API_VERSION
	.align		4
        /*0000*/ 	.byte	0x04, 0x37
        /*0002*/ 	.short	(.L_7 - .L_6)
.L_6:
        /*0004*/ 	.word	0x00000082


	//----- nvinfo : EIATTR_KPARAM_INFO
	.align		4
.L_7:
        /*0008*/ 	.byte	0x04, 0x17
        /*000a*/ 	.short	(.L_9 - .L_8)
.L_8:
        /*000c*/ 	.word	0x00000000
        /*0010*/ 	.short	0x0005
        /*0012*/ 	.short	0x0020
        /*0014*/ 	.byte	0x00, 0xf5, 0x21, 0x00


	//----- nvinfo : EIATTR_KPARAM_INFO
	.align		4
.L_9:
        /*0018*/ 	.byte	0x04, 0x17
        /*001a*/ 	.short	(.L_11 - .L_10)
.L_10:
        /*001c*/ 	.word	0x00000000
        /*0020*/ 	.short	0x0004
        /*0022*/ 	.short	0x0018
        /*0024*/ 	.byte	0x00, 0xf5, 0x21, 0x00


	//----- nvinfo : EIATTR_KPARAM_INFO
	.align		4
.L_11:
        /*0028*/ 	.byte	0x04, 0x17
        /*002a*/ 	.short	(.L_13 - .L_12)
.L_12:
        /*002c*/ 	.word	0x00000000
        /*0030*/ 	.short	0x0003
        /*0032*/ 	.short	0x0010
        /*0034*/ 	.byte	0x00, 0xf5, 0x21, 0x00


	//----- nvinfo : EIATTR_KPARAM_INFO
	.align		4
.L_13:
        /*0038*/ 	.byte	0x04, 0x17
        /*003a*/ 	.short	(.L_15 - .L_14)
.L_14:
        /*003c*/ 	.word	0x00000000
        /*0040*/ 	.short	0x0002
        /*0042*/ 	.short	0x0008
        /*0044*/ 	.byte	0x00, 0xf0, 0x11, 0x00


	//----- nvinfo : EIATTR_KPARAM_INFO
	.align		4
.L_15:
        /*0048*/ 	.byte	0x04, 0x17
        /*004a*/ 	.short	(.L_17 - .L_16)
.L_16:
        /*004c*/ 	.word	0x00000000
        /*0050*/ 	.short	0x0001
        /*0052*/ 	.short	0x0004
        /*0054*/ 	.byte	0x00, 0xf0, 0x11, 0x00


	//----- nvinfo : EIATTR_KPARAM_INFO
	.align		4
.L_17:
        /*0058*/ 	.byte	0x04, 0x17
        /*005a*/ 	.short	(.L_19 - .L_18)
.L_18:
        /*005c*/ 	.word	0x00000000
        /*0060*/ 	.short	0x0000
        /*0062*/ 	.short	0x0000
        /*0064*/ 	.byte	0x00, 0xf0, 0x11, 0x00


	//----- nvinfo : EIATTR_SPARSE_MMA_MASK
	.align		4
.L_19:
        /*0068*/ 	.byte	0x03, 0x50
        /*006a*/ 	.short	0x0000


	//----- nvinfo : EIATTR_MAXREG_COUNT
	.align		4
        /*006c*/ 	.byte	0x03, 0x1b
        /*006e*/ 	.short	0x00ff


	//----- nvinfo : EIATTR_MERCURY_ISA_VERSION
	.align		4
        /*0070*/ 	.byte	0x03, 0x5f
        /*0072*/ 	.short	0x0101


	//----- nvinfo : EIATTR_VRC_CTA_INIT_COUNT
	.align		4
        /*0074*/ 	.byte	0x02, 0x4a
	.zero		1
	.zero		1


	//----- nvinfo : EIATTR_EXIT_INSTR_OFFSETS
	.align		4
        /*0078*/ 	.byte	0x04, 0x1c
        /*007a*/ 	.short	(.L_21 - .L_20)


	//   ....[0]....
.L_20:
        /*007c*/ 	.word	0x00000050


	//   ....[1]....
        /*0080*/ 	.word	0x00000b40


	//----- nvinfo : EIATTR_CBANK_PARAM_SIZE
	.align		4
.L_21:
        /*0084*/ 	.byte	0x03, 0x19
        /*0086*/ 	.short	0x0028


	//----- nvinfo : EIATTR_PARAM_CBANK
	.align		4
        /*0088*/ 	.byte	0x04, 0x0a
        /*008a*/ 	.short	(.L_23 - .L_22)
	.align		4
.L_22:
        /*008c*/ 	.word	index@(.nv.constant0._Z7kernel1iiiPdS_S_)
        /*0090*/ 	.short	0x0380
        /*0092*/ 	.short	0x0028


	//----- nvinfo : EIATTR_SW_WAR
	.align		4
.L_23:
        /*0094*/ 	.byte	0x04, 0x36
        /*0096*/ 	.short	(.L_25 - .L_24)
.L_24:
        /*0098*/ 	.word	0x00000008
.L_25:


//--------------------- .nv.callgraph             --------------------------
	.section	.nv.callgraph,"",@"SHT_CUDA_CALLGRAPH"
	.align	4
	.sectionentsize	8
	.align		4
        /*0000*/ 	.word	0x00000000
	.align		4
        /*0004*/ 	.word	0xffffffff
	.align		4
        /*0008*/ 	.word	0x00000000
	.align		4
        /*000c*/ 	.word	0xfffffffe
	.align		4
        /*0010*/ 	.word	0x00000000
	.align		4
        /*0014*/ 	.word	0xfffffffd
	.align		4
        /*0018*/ 	.word	0x00000000
	.align		4
        /*001c*/ 	.word	0xfffffffc


//--------------------- .text._Z7kernel1iiiPdS_S_ --------------------------
	.section	.text._Z7kernel1iiiPdS_S_,"ax",@progbits
	.align	128
        .global         _Z7kernel1iiiPdS_S_
        .type           _Z7kernel1iiiPdS_S_,@function
        .size           _Z7kernel1iiiPdS_S_,(.L_x_8 - _Z7kernel1iiiPdS_S_)
        .other          _Z7kernel1iiiPdS_S_,@"STO_CUDA_ENTRY STV_DEFAULT"
_Z7kernel1iiiPdS_S_:
.text._Z7kernel1iiiPdS_S_:
[----:B------:R-:W-:Y:S08]  /*0000*/  LDC R1, c[0x0][0x37c] ;  /* 0x0000df00ff017b82 */ /* 0x000ff00000000800 */
[----:B------:R-:W0:Y:S01]  /*0010*/  LDC.64 R2, c[0x0][0x380] ;  /* 0x0000e000ff027b82 */ /* 0x000e220000000a00 */
[----:B------:R-:W0:Y:S02]  /*0020*/  LDCU UR4, c[0x0][0x388] ;  /* 0x00007100ff0477ac */ /* 0x000e240008000800 */
[----:B0-----:R-:W-:-:S04]  /*0030*/  VIMNMX3 R0, R2, UR4, R3, PT ;  /* 0x0000000402007c0f */ /* 0x001fc8000b800103 */
[----:B------:R-:W-:-:S13]  /*0040*/  ISETP.GE.AND P0, PT, R0, 0x1, PT ;  /* 0x000000010000780c */ /* 0x000fda0003f06270 */
[----:B------:R-:W-:Y:S05]  /*0050*/  @!P0 EXIT ;  /* 0x000000000000894d */ /* 0x000fea0003800000 */
[----:B------:R-:W0:Y:S01]  /*0060*/  LDCU.64 UR6, c[0x0][0x398] ;  /* 0x00007300ff0677ac */ /* 0x000e220008000a00 */
[----:B------:R-:W-:Y:S01]  /*0070*/  LOP3.LUT R0, R3, 0x7, RZ, 0xc0, !PT ;  /* 0x0000000703007812 */ /* 0x000fe200078ec0ff */
[----:B------:R-:W1:Y:S04]  /*0080*/  LDCU.64 UR12, c[0x0][0x358] ;  /* 0x00006b00ff0c77ac */ /* 0x000e680008000a00 */
[----:B------:R-:W-:Y:S01]  /*0090*/  VIADD R2, R0, 0xffffffff ;  /* 0xffffffff00027836 */ /* 0x000fe20000000000 */
[----:B------:R-:W-:-:S04]  /*00a0*/  UMOV UR4, URZ ;  /* 0x000000ff00047c82 */ /* 0x000fc80008000000 */
[----:B------:R-:W-:Y:S02]  /*00b0*/  ISETP.GE.U32.AND P0, PT, R2, 0x3, PT ;  /* 0x000000030200780c */ /* 0x000fe40003f06070 */
[C---:B------:R-:W-:Y:S02]  /*00c0*/  LOP3.LUT R2, R3.reuse, 0x7ffffff8, RZ, 0xc0, !PT ;  /* 0x7ffffff803027812 */ /* 0x040fe400078ec0ff */
[----:B------:R-:W-:Y:S01]  /*00d0*/  LOP3.LUT R3, R3, 0x3, RZ, 0xc0, !PT ;  /* 0x0000000303037812 */ /* 0x000fe200078ec0ff */
[----:B0-----:R-:W-:Y:S02]  /*00e0*/  UIADD3 UR5, UP0, UPT, UR6, 0x20, URZ ;  /* 0x0000002006057890 */ /* 0x001fe4000ff1e0ff */
[----:B------:R-:W-:Y:S02]  /*00f0*/  IMAD.MOV R4, RZ, RZ, -R2 ;  /* 0x000000ffff047224 */ /* 0x000fe400078e0a02 */
[----:B-1----:R-:W-:-:S12]  /*0100*/  UIADD3.X UR8, UPT, UPT, URZ, UR7, URZ, UP0, !UPT ;  /* 0x00000007ff087290 */ /* 0x002fd800087fe4ff */
.L_x_6:
[----:B0-----:R-:W0:Y:S01]  /*0110*/  LDCU.64 UR14, c[0x0][0x380] ;  /* 0x00007000ff0e77ac */ /* 0x001e220008000a00 */
[----:B------:R-:W-:Y:S01]  /*0120*/  IMAD.MOV.U32 R5, RZ, RZ, RZ ;  /* 0x000000ffff057224 */ /* 0x000fe200078e00ff */
[----:B-1----:R-:W1:Y:S01]  /*0130*/  LDCU.64 UR6, c[0x0][0x3a0] ;  /* 0x00007400ff0677ac */ /* 0x002e620008000a00 */
[----:B------:R-:W-:Y:S01]  /*0140*/  UMOV UR9, UR4 ;  /* 0x0000000400097c82 */ /* 0x000fe20008000000 */
[----:B0-----:R-:W-:Y:S02]  /*0150*/  UIMAD UR10, UR4, UR15, URZ ;  /* 0x0000000f040a72a4 */ /* 0x001fe4000f8e02ff */
[----:B------:R-:W-:Y:S02]  /*0160*/  UIADD3 UR4, UPT, UPT, UR4, 0x1, URZ ;  /* 0x0000000104047890 */ /* 0x000fe4000fffe0ff */
[----:B-1----:R-:W-:-:S04]  /*0170*/  UIMAD.WIDE.U32 UR6, UR10, 0x8, UR6 ;  /* 0x000000080a0678a5 */ /* 0x002fc8000f8e0006 */
[----:B------:R-:W-:-:S04]  /*0180*/  UIADD3 UR11, UP0, UPT, UR6, 0x20, URZ ;  /* 0x00000020060b7890 */ /* 0x000fc8000ff1e0ff */
[----:B------:R-:W-:Y:S02]  /*0190*/  UIADD3.X UR6, UPT, UPT, URZ, UR7, URZ, UP0, !UPT ;  /* 0x00000007ff067290 */ /* 0x000fe400087fe4ff */
[----:B--23--:R-:W-:-:S11]  /*01a0*/  UISETP.NE.AND UP0, UPT, UR4, UR14, UPT ;  /* 0x0000000e0400728c */ /* 0x00cfd6000bf05270 */
.L_x_5:
[----:B012---:R-:W0:Y:S01]  /*01b0*/  LDC R8, c[0x0][0x388] ;  /* 0x0000e200ff087b82 */ /* 0x007e220000000800 */
[----:B------:R-:W1:Y:S01]  /*01c0*/  LDCU UR7, c[0x0][0x384] ;  /* 0x00007080ff0777ac */ /* 0x000e620008000800 */
[----:B------:R-:W-:-:S06]  /*01d0*/  IMAD.MOV.U32 R21, RZ, RZ, RZ ;  /* 0x000000ffff157224 */ /* 0x000fcc00078e00ff */
[----:B------:R-:W2:Y:S01]  /*01e0*/  LDC.64 R6, c[0x0][0x390] ;  /* 0x0000e400ff067b82 */ /* 0x000ea20000000a00 */
[----:B-1----:R-:W-:Y:S02]  /*01f0*/  UISETP.GE.U32.AND UP1, UPT, UR7, 0x8, UPT ;  /* 0x000000080700788c */ /* 0x002fe4000bf26070 */
[C---:B------:R-:W-:Y:S02]  /*0200*/  IMAD R20, R5.reuse, UR7, RZ ;  /* 0x0000000705147c24 */ /* 0x040fe4000f8e02ff */
[----:B0-----:R-:W-:Y:S01]  /*0210*/  IMAD R9, R8, UR9, R5 ;  /* 0x0000000908097c24 */ /* 0x001fe2000f8e0205 */
[----:B------:R-:W-:-:S04]  /*0220*/  IADD3 R5, PT, PT, R5, 0x1, RZ ;  /* 0x0000000105057810 */ /* 0x000fc80007ffe0ff */
[----:B------:R-:W-:Y:S01]  /*0230*/  ISETP.NE.AND P1, PT, R5, R8, PT ;  /* 0x000000080500720c */ /* 0x000fe20003f25270 */
[----:B--2---:R-:W-:Y:S01]  /*0240*/  IMAD.WIDE.U32 R6, R9, 0x8, R6 ;  /* 0x0000000809067825 */ /* 0x004fe200078e0006 */
[----:B---3--:R-:W-:Y:S11]  /*0250*/  BRA.U !UP1, `(.L_x_0) ;  /* 0x0000000109e07547 */ /* 0x008ff6000b800000 */
[----:B------:R-:W-:Y:S01]  /*0260*/  IMAD.U32 R8, RZ, RZ, UR5 ;  /* 0x00000005ff087e24 */ /* 0x000fe2000f8e00ff */
[----:B------:R-:W-:Y:S01]  /*0270*/  MOV R13, UR11 ;  /* 0x0000000b000d7c02 */ /* 0x000fe20008000f00 */
[----:B------:R-:W-:Y:S02]  /*0280*/  IMAD.U32 R9, RZ, RZ, UR8 ;  /* 0x00000008ff097e24 */ /* 0x000fe4000f8e00ff */
[----:B------:R-:W-:Y:S02]  /*0290*/  IMAD.U32 R18, RZ, RZ, UR6 ;  /* 0x00000006ff127e24 */ /* 0x000fe4000f8e00ff */
[----:B------:R-:W-:-:S04]  /*02a0*/  IMAD.WIDE.U32 R8, R20, 0x8, R8 ;  /* 0x0000000814087825 */ /* 0x000fc800078e0008 */
[----:B------:R-:W-:-:S07]  /*02b0*/  IMAD.MOV.U32 R12, RZ, RZ, R4 ;  /* 0x000000ffff0c7224 */ /* 0x000fce00078e0004 */
.L_x_1:
[----:B0-----:R-:W-:Y:S01]  /*02c0*/  IMAD.MOV.U32 R10, RZ, RZ, R13 ;  /* 0x000000ffff0a7224 */ /* 0x001fe200078e000d */
[----:B------:R-:W-:Y:S01]  /*02d0*/  MOV R11, R18 ;  /* 0x00000012000b7202 */ /* 0x000fe20000000f00 */
[----:B------:R-:W2:Y:S04]  /*02e0*/  LDG.E.64 R14, desc[UR12][R6.64] ;  /* 0x0000000c060e7981 */ /* 0x000ea8000c1e1b00 */
[----:B------:R-:W2:Y:S04]  /*02f0*/  LDG.E.64 R16, desc[UR12][R8.64+-0x20] ;  /* 0xffffe00c08107981 */ /* 0x000ea8000c1e1b00 */
[----:B------:R-:W2:Y:S04]  /*0300*/  LDG.E.64 R18, desc[UR12][R10.64+-0x20] ;  /* 0xffffe00c0a127981 */ /* 0x000ea8000c1e1b00 */
[----:B------:R-:W3:Y:S04]  /*0310*/  LDG.E.64 R22, desc[UR12][R10.64+-0x18] ;  /* 0xffffe80c0a167981 */ /* 0x000ee8000c1e1b00 */
[----:B------:R-:W4:Y:S01]  /*0320*/  LDG.E.64 R24, desc[UR12][R10.64+-0x10] ;  /* 0xfffff00c0a187981 */ /* 0x000f22000c1e1b00 */
[----:B--2---:R-:W-:-:S07]  /*0330*/  DFMA R14, R14, R16, R18 ;  /* 0x000000100e0e722b */ /* 0x004fce0000000012 */
[----:B------:R0:W-:Y:S04]  /*0340*/  STG.E.64 desc[UR12][R10.64+-0x20], R14 ;  /* 0xffffe00e0a007986 */ /* 0x0001e8000c101b0c */
[----:B------:R-:W3:Y:S04]  /*0350*/  LDG.E.64 R16, desc[UR12][R6.64] ;  /* 0x0000000c06107981 */ /* 0x000ee8000c1e1b00 */
[----:B------:R-:W3:Y:S02]  /*0360*/  LDG.E.64 R18, desc[UR12][R8.64+-0x18] ;  /* 0xffffe80c08127981 */ /* 0x000ee4000c1e1b00 */
[----:B---3--:R-:W-:-:S07]  /*0370*/  DFMA R16, R16, R18, R22 ;  /* 0x000000121010722b */ /* 0x008fce0000000016 */
[----:B------:R1:W-:Y:S04]  /*0380*/  STG.E.64 desc[UR12][R10.64+-0x18], R16 ;  /* 0xffffe8100a007986 */ /* 0x0003e8000c101b0c */
[----:B------:R-:W4:Y:S04]  /*0390*/  LDG.E.64 R18, desc[UR12][R6.64] ;  /* 0x0000000c06127981 */ /* 0x000f28000c1e1b00 */
[----:B------:R-:W4:Y:S02]  /*03a0*/  LDG.E.64 R22, desc[UR12][R8.64+-0x10] ;  /* 0xfffff00c08167981 */ /* 0x000f24000c1e1b00 */
[----:B----4-:R-:W-:-:S02]  /*03b0*/  DFMA R18, R18, R22, R24 ;  /* 0x000000161212722b */ /* 0x010fc40000000018 */
[----:B------:R-:W2:Y:S05]  /*03c0*/  LDG.E.64 R24, desc[UR12][R10.64+-0x8] ;  /* 0xfffff80c0a187981 */ /* 0x000eaa000c1e1b00 */
[----:B------:R3:W-:Y:S04]  /*03d0*/  STG.E.64 desc[UR12][R10.64+-0x10], R18 ;  /* 0xfffff0120a007986 */ /* 0x0007e8000c101b0c */
[----:B0-----:R-:W2:Y:S04]  /*03e0*/  LDG.E.64 R14, desc[UR12][R6.64] ;  /* 0x0000000c060e7981 */ /* 0x001ea8000c1e1b00 */
[----:B------:R-:W2:Y:S02]  /*03f0*/  LDG.E.64 R22, desc[UR12][R8.64+-0x8] ;  /* 0xfffff80c08167981 */ /* 0x000ea4000c1e1b00 */
[----:B--2---:R-:W-:-:S02]  /*0400*/  DFMA R14, R14, R22, R24 ;  /* 0x000000160e0e722b */ /* 0x004fc40000000018 */
[----:B------:R-:W2:Y:S05]  /*0410*/  LDG.E.64 R24, desc[UR12][R10.64] ;  /* 0x0000000c0a187981 */ /* 0x000eaa000c1e1b00 */
[----:B------:R0:W-:Y:S04]  /*0420*/  STG.E.64 desc[UR12][R10.64+-0x8], R14 ;  /* 0xfffff80e0a007986 */ /* 0x0001e8000c101b0c */
[----:B-1----:R-:W2:Y:S04]  /*0430*/  LDG.E.64 R16, desc[UR12][R6.64] ;  /* 0x0000000c06107981 */ /* 0x002ea8000c1e1b00 */
[----:B------:R-:W2:Y:S02]  /*0440*/  LDG.E.64 R22, desc[UR12][R8.64] ;  /* 0x0000000c08167981 */ /* 0x000ea4000c1e1b00 */
[----:B--2---:R-:W-:-:S02]  /*0450*/  DFMA R16, R16, R22, R24 ;  /* 0x000000161010722b */ /* 0x004fc40000000018 */
[----:B------:R-:W2:Y:S05]  /*0460*/  LDG.E.64 R24, desc[UR12][R10.64+0x8] ;  /* 0x0000080c0a187981 */ /* 0x000eaa000c1e1b00 */
[----:B------:R1:W-:Y:S04]  /*0470*/  STG.E.64 desc[UR12][R10.64], R16 ;  /* 0x000000100a007986 */ /* 0x0003e8000c101b0c */
[----:B---3--:R-:W2:Y:S04]  /*0480*/  LDG.E.64 R18, desc[UR12][R6.64] ;  /* 0x0000000c06127981 */ /* 0x008ea8000c1e1b00 */
[----:B------:R-:W2:Y:S02]  /*0490*/  LDG.E.64 R22, desc[UR12][R8.64+0x8] ;  /* 0x0000080c08167981 */ /* 0x000ea4000c1e1b00 */
[----:B--2---:R-:W-:-:S02]  /*04a0*/  DFMA R18, R18, R22, R24 ;  /* 0x000000161212722b */ /* 0x004fc40000000018 */
[----:B------:R-:W2:Y:S05]  /*04b0*/  LDG.E.64 R24, desc[UR12][R10.64+0x10] ;  /* 0x0000100c0a187981 */ /* 0x000eaa000c1e1b00 */
[----:B------:R3:W-:Y:S04]  /*04c0*/  STG.E.64 desc[UR12][R10.64+0x8], R18 ;  /* 0x000008120a007986 */ /* 0x0007e8000c101b0c */
[----:B0-----:R-:W2:Y:S04]  /*04d0*/  LDG.E.64 R14, desc[UR12][R6.64] ;  /* 0x0000000c060e7981 */ /* 0x001ea8000c1e1b00 */
[----:B------:R-:W2:Y:S01]  /*04e0*/  LDG.E.64 R22, desc[UR12][R8.64+0x10] ;  /* 0x0000100c08167981 */ /* 0x000ea2000c1e1b00 */
[----:B------:R-:W-:Y:S01]  /*04f0*/  VIADD R12, R12, 0x8 ;  /* 0x000000080c0c7836 */ /* 0x000fe20000000000 */
[----:B--2---:R-:W-:-:S02]  /*0500*/  DFMA R14, R14, R22, R24 ;  /* 0x000000160e0e722b */ /* 0x004fc40000000018 */
[----:B------:R-:W2:Y:S05]  /*0510*/  LDG.E.64 R24, desc[UR12][R10.64+0x18] ;  /* 0x0000180c0a187981 */ /* 0x000eaa000c1e1b00 */
[----:B------:R0:W-:Y:S04]  /*0520*/  STG.E.64 desc[UR12][R10.64+0x10], R14 ;  /* 0x0000100e0a007986 */ /* 0x0001e8000c101b0c */
[----:B-1----:R-:W2:Y:S04]  /*0530*/  LDG.E.64 R16, desc[UR12][R6.64] ;  /* 0x0000000c06107981 */ /* 0x002ea8000c1e1b00 */
[----:B------:R1:W2:Y:S01]  /*0540*/  LDG.E.64 R22, desc[UR12][R8.64+0x18] ;  /* 0x0000180c08167981 */ /* 0x0002a2000c1e1b00 */
[----:B------:R-:W-:-:S02]  /*0550*/  ISETP.NE.AND P2, PT, R12, RZ, PT ;  /* 0x000000ff0c00720c */ /* 0x000fc40003f45270 */
[----:B------:R-:W-:Y:S02]  /*0560*/  IADD3 R13, P4, PT, R10, 0x40, RZ ;  /* 0x000000400a0d7810 */ /* 0x000fe40007f9e0ff */
[----:B-1----:R-:W-:Y:S02]  /*0570*/  IADD3 R8, P3, PT, R8, 0x40, RZ ;  /* 0x0000004008087810 */ /* 0x002fe40007f7e0ff */
[----:B---3--:R-:W-:-:S03]  /*0580*/  IADD3.X R18, PT, PT, RZ, R11, RZ, P4, !PT ;  /* 0x0000000bff127210 */ /* 0x008fc600027fe4ff */
[----:B------:R-:W-:Y:S01]  /*0590*/  IMAD.X R9, RZ, RZ, R9, P3 ;  /* 0x000000ffff097224 */ /* 0x000fe200018e0609 */
[----:B--2---:R-:W-:-:S07]  /*05a0*/  DFMA R16, R16, R22, R24 ;  /* 0x000000161010722b */ /* 0x004fce0000000018 */
[----:B------:R0:W-:Y:S01]  /*05b0*/  STG.E.64 desc[UR12][R10.64+0x18], R16 ;  /* 0x000018100a007986 */ /* 0x0001e2000c101b0c */
[----:B------:R-:W-:Y:S05]  /*05c0*/  @P2 BRA `(.L_x_1) ;  /* 0xfffffffc003c2947 */ /* 0x000fea000383ffff */
[----:B------:R-:W-:-:S07]  /*05d0*/  IMAD.MOV.U32 R21, RZ, RZ, R2 ;  /* 0x000000ffff157224 */ /* 0x000fce00078e0002 */
.L_x_0:
[----:B------:R-:W-:-:S13]  /*05e0*/  ISETP.NE.AND P2, PT, R0, RZ, PT ;  /* 0x000000ff0000720c */ /* 0x000fda0003f45270 */
[----:B------:R-:W-:Y:S05]  /*05f0*/  @!P2 BRA `(.L_x_2) ;  /* 0x000000040048a947 */ /* 0x000fea0003800000 */
[----:B------:R-:W-:Y:S01]  /*0600*/  ISETP.NE.AND P2, PT, R3, RZ, PT ;  /* 0x000000ff0300720c */ /* 0x000fe20003f45270 */
[----:B------:R-:W-:-:S12]  /*0610*/  @!P0 BRA `(.L_x_3) ;  /* 0x0000000000948947 */ /* 0x000fd80003800000 */
[----:B0-----:R-:W0:Y:S01]  /*0620*/  LDC.64 R16, c[0x0][0x398] ;  /* 0x0000e600ff107b82 */ /* 0x001e220000000a00 */
[----:B------:R-:W-:Y:S01]  /*0630*/  IMAD.IADD R11, R20, 0x1, R21 ;  /* 0x00000001140b7824 */ /* 0x000fe200078e0215 */
[----:B------:R-:W-:Y:S01]  /*0640*/  IADD3 R13, PT, PT, R21, UR10, RZ ;  /* 0x0000000a150d7c10 */ /* 0x000fe2000fffe0ff */
[----:B------:R-:W2:Y:S05]  /*0650*/  LDG.E.64 R18, desc[UR12][R6.64] ;  /* 0x0000000c06127981 */ /* 0x000eaa000c1e1b00 */
[----:B------:R-:W1:Y:S08]  /*0660*/  LDC.64 R8, c[0x0][0x3a0] ;  /* 0x0000e800ff087b82 */ /* 0x000e700000000a00 */
[----:B------:R-:W3:Y:S01]  /*0670*/  LDC.64 R14, c[0x0][0x3a0] ;  /* 0x0000e800ff0e7b82 */ /* 0x000ee20000000a00 */
[----:B0-----:R-:W-:-:S06]  /*0680*/  IMAD.WIDE.U32 R16, R11, 0x8, R16 ;  /* 0x000000080b107825 */ /* 0x001fcc00078e0010 */
[----:B------:R-:W2:Y:S01]  /*0690*/  LDG.E.64 R16, desc[UR12][R16.64] ;  /* 0x0000000c10107981 */ /* 0x000ea2000c1e1b00 */
[----:B-1----:R-:W-:Y:S02]  /*06a0*/  IMAD.WIDE.U32 R8, R13, 0x8, R8 ;  /* 0x000000080d087825 */ /* 0x002fe400078e0008 */
[----:B------:R-:W0:Y:S03]  /*06b0*/  LDC.64 R12, c[0x0][0x398] ;  /* 0x0000e600ff0c7b82 */ /* 0x000e260000000a00 */
[----:B------:R-:W2:Y:S01]  /*06c0*/  LDG.E.64 R10, desc[UR12][R8.64] ;  /* 0x0000000c080a7981 */ /* 0x000ea2000c1e1b00 */
[----:B------:R-:W-:Y:S02]  /*06d0*/  IADD3 R23, P4, PT, R20, R21, RZ ;  /* 0x0000001514177210 */ /* 0x000fe40007f9e0ff */
[----:B------:R-:W-:-:S03]  /*06e0*/  IADD3 R22, P3, PT, R21, UR10, RZ ;  /* 0x0000000a15167c10 */ /* 0x000fc6000ff7e0ff */
[----:B------:R-:W-:Y:S01]  /*06f0*/  IMAD.X R24, RZ, RZ, RZ, P4 ;  /* 0x000000ffff187224 */ /* 0x000fe200020e06ff */
[----:B---3--:R-:W-:Y:S01]  /*0700*/  LEA R14, P5, R22, R14, 0x3 ;  /* 0x0000000e160e7211 */ /* 0x008fe200078a18ff */
[----:B------:R-:W-:-:S05]  /*0710*/  IMAD.X R25, RZ, RZ, RZ, P3 ;  /* 0x000000ffff197224 */ /* 0x000fca00018e06ff */
[----:B------:R-:W-:Y:S02]  /*0720*/  LEA.HI.X R15, R22, R15, R25, 0x3, P5 ;  /* 0x0000000f160f7211 */ /* 0x000fe400028f1c19 */
[----:B0-----:R-:W-:-:S04]  /*0730*/  LEA R12, P4, R23, R12, 0x3 ;  /* 0x0000000c170c7211 */ /* 0x001fc800078818ff */
[----:B------:R-:W-:Y:S01]  /*0740*/  LEA.HI.X R13, R23, R13, R24, 0x3, P4 ;  /* 0x0000000d170d7211 */ /* 0x000fe200020f1c18 */
[----:B--2---:R-:W-:-:S07]  /*0750*/  DFMA R10, R18, R16, R10 ;  /* 0x00000010120a722b */ /* 0x004fce000000000a */
[----:B------:R0:W-:Y:S04]  /*0760*/  STG.E.64 desc[UR12][R8.64], R10 ;  /* 0x0000000a08007986 */ /* 0x0001e8000c101b0c */
[----:B------:R-:W2:Y:S04]  /*0770*/  LDG.E.64 R16, desc[UR12][R6.64] ;  /* 0x0000000c06107981 */ /* 0x000ea8000c1e1b00 */
[----:B------:R-:W2:Y:S04]  /*0780*/  LDG.E.64 R18, desc[UR12][R12.64+0x8] ;  /* 0x0000080c0c127981 */ /* 0x000ea8000c1e1b00 */
[----:B------:R-:W2:Y:S04]  /*0790*/  LDG.E.64 R22, desc[UR12][R14.64+0x8] ;  /* 0x0000080c0e167981 */ /* 0x000ea8000c1e1b00 */
[----:B------:R-:W3:Y:S01]  /*07a0*/  LDG.E.64 R24, desc[UR12][R14.64+0x10] ;  /* 0x0000100c0e187981 */ /* 0x000ee2000c1e1b00 */
[----:B--2---:R-:W-:-:S07]  /*07b0*/  DFMA R16, R16, R18, R22 ;  /* 0x000000121010722b */ /* 0x004fce0000000016 */
[----:B------:R1:W-:Y:S04]  /*07c0*/  STG.E.64 desc[UR12][R14.64+0x8], R16 ;  /* 0x000008100e007986 */ /* 0x0003e8000c101b0c */
[----:B------:R-:W3:Y:S04]  /*07d0*/  LDG.E.64 R18, desc[UR12][R6.64] ;  /* 0x0000000c06127981 */ /* 0x000ee8000c1e1b00 */
[----:B------:R-:W3:Y:S02]  /*07e0*/  LDG.E.64 R22, desc[UR12][R12.64+0x10] ;  /* 0x0000100c0c167981 */ /* 0x000ee4000c1e1b00 */
[----:B---3--:R-:W-:-:S02]  /*07f0*/  DFMA R18, R18, R22, R24 ;  /* 0x000000161212722b */ /* 0x008fc40000000018 */
[----:B------:R-:W2:Y:S05]  /*0800*/  LDG.E.64 R22, desc[UR12][R14.64+0x18] ;  /* 0x0000180c0e167981 */ /* 0x000eaa000c1e1b00 */
[----:B------:R1:W-:Y:S04]  /*0810*/  STG.E.64 desc[UR12][R14.64+0x10], R18 ;  /* 0x000010120e007986 */ /* 0x0003e8000c101b0c */
[----:B0-----:R-:W2:Y:S04]  /*0820*/  LDG.E.64 R10, desc[UR12][R12.64+0x18] ;  /* 0x0000180c0c0a7981 */ /* 0x001ea8000c1e1b00 */
[----:B------:R-:W2:Y:S01]  /*0830*/  LDG.E.64 R8, desc[UR12][R6.64] ;  /* 0x0000000c06087981 */ /* 0x000ea2000c1e1b00 */
[----:B------:R-:W-:Y:S01]  /*0840*/  IADD3 R21, PT, PT, R21, 0x4, RZ ;  /* 0x0000000415157810 */ /* 0x000fe20007ffe0ff */
[----:B--2---:R-:W-:-:S07]  /*0850*/  DFMA R8, R8, R10, R22 ;  /* 0x0000000a0808722b */ /* 0x004fce0000000016 */
[----:B------:R1:W-:Y:S04]  /*0860*/  STG.E.64 desc[UR12][R14.64+0x18], R8 ;  /* 0x000018080e007986 */ /* 0x0003e8000c101b0c */
.L_x_3:
[----:B------:R-:W-:Y:S05]  /*0870*/  @!P2 BRA `(.L_x_2) ;  /* 0x0000000000a8a947 */ /* 0x000fea0003800000 */
[----:B------:R-:W-:Y:S01]  /*0880*/  ISETP.NE.AND P2, PT, R3, 0x1, PT ;  /* 0x000000010300780c */ /* 0x000fe20003f45270 */
[----:B------:R-:W-:-:S12]  /*0890*/  ULOP3.LUT UP1, URZ, UR7, 0x1, URZ, 0xc0, !UPT ;  /* 0x0000000107ff7892 */ /* 0x000fd8000f82c0ff */
[----:B------:R-:W-:Y:S05]  /*08a0*/  @!P2 BRA `(.L_x_4) ;  /* 0x00000000006ca947 */ /* 0x000fea0003800000 */
[----:B-1----:R-:W1:Y:S01]  /*08b0*/  LDC.64 R8, c[0x0][0x398] ;  /* 0x0000e600ff087b82 */ /* 0x002e620000000a00 */
[----:B------:R-:W-:Y:S02]  /*08c0*/  IMAD.IADD R13, R20, 0x1, R21 ;  /* 0x00000001140d7824 */ /* 0x000fe400078e0215 */
[----:B0-----:R-:W-:-:S05]  /*08d0*/  VIADD R15, R21, UR10 ;  /* 0x0000000a150f7c36 */ /* 0x001fca0008000000 */
[----:B------:R-:W0:Y:S08]  /*08e0*/  LDC.64 R10, c[0x0][0x3a0] ;  /* 0x0000e800ff0a7b82 */ /* 0x000e300000000a00 */
[----:B------:R-:W2:Y:S01]  /*08f0*/  LDC.64 R16, c[0x0][0x398] ;  /* 0x0000e600ff107b82 */ /* 0x000ea20000000a00 */
[----:B-1----:R-:W-:-:S07]  /*0900*/  IMAD.WIDE.U32 R12, R13, 0x8, R8 ;  /* 0x000000080d0c7825 */ /* 0x002fce00078e0008 */
[----:B------:R-:W1:Y:S01]  /*0910*/  LDC.64 R18, c[0x0][0x3a0] ;  /* 0x0000e800ff127b82 */ /* 0x000e620000000a00 */
[----:B------:R-:W3:Y:S01]  /*0920*/  LDG.E.64 R12, desc[UR12][R12.64] ;  /* 0x0000000c0c0c7981 */ /* 0x000ee2000c1e1b00 */
[----:B0-----:R-:W-:-:S03]  /*0930*/  IMAD.WIDE.U32 R8, R15, 0x8, R10 ;  /* 0x000000080f087825 */ /* 0x001fc600078e000a */
[----:B------:R-:W3:Y:S04]  /*0940*/  LDG.E.64 R10, desc[UR12][R6.64] ;  /* 0x0000000c060a7981 */ /* 0x000ee8000c1e1b00 */
[----:B------:R-:W3:Y:S01]  /*0950*/  LDG.E.64 R14, desc[UR12][R8.64] ;  /* 0x0000000c080e7981 */ /* 0x000ee2000c1e1b00 */
[----:B------:R-:W-:Y:S02]  /*0960*/  IADD3 R23, P2, PT, R20, R21, RZ ;  /* 0x0000001514177210 */ /* 0x000fe40007f5e0ff */
[----:B------:R-:W-:Y:S02]  /*0970*/  IADD3 R22, P3, PT, R21, UR10, RZ ;  /* 0x0000000a15167c10 */ /* 0x000fe4000ff7e0ff */
[----:B------:R-:W-:Y:S02]  /*0980*/  IADD3.X R24, PT, PT, RZ, RZ, RZ, P2, !PT ;  /* 0x000000ffff187210 */ /* 0x000fe400017fe4ff */
[----:B--2---:R-:W-:Y:S01]  /*0990*/  LEA R16, P2, R23, R16, 0x3 ;  /* 0x0000001017107211 */ /* 0x004fe200078418ff */
[----:B------:R-:W-:Y:S01]  /*09a0*/  IMAD.X R25, RZ, RZ, RZ, P3 ;  /* 0x000000ffff197224 */ /* 0x000fe200018e06ff */
[----:B-1----:R-:W-:-:S02]  /*09b0*/  LEA R18, P4, R22, R18, 0x3 ;  /* 0x0000001216127211 */ /* 0x002fc400078818ff */
[----:B------:R-:W-:Y:S02]  /*09c0*/  LEA.HI.X R17, R23, R17, R24, 0x3, P2 ;  /* 0x0000001117117211 */ /* 0x000fe400010f1c18 */
[----:B------:R-:W-:Y:S01]  /*09d0*/  LEA.HI.X R19, R22, R19, R25, 0x3, P4 ;  /* 0x0000001316137211 */ /* 0x000fe200020f1c19 */
[----:B---3--:R-:W-:-:S07]  /*09e0*/  DFMA R10, R10, R12, R14 ;  /* 0x0000000c0a0a722b */ /* 0x008fce000000000e */
[----:B------:R2:W-:Y:S04]  /*09f0*/  STG.E.64 desc[UR12][R8.64], R10 ;  /* 0x0000000a08007986 */ /* 0x0005e8000c101b0c */
[----:B------:R-:W3:Y:S04]  /*0a00*/  LDG.E.64 R12, desc[UR12][R6.64] ;  /* 0x0000000c060c7981 */ /* 0x000ee8000c1e1b00 */
[----:B------:R-:W3:Y:S04]  /*0a10*/  LDG.E.64 R16, desc[UR12][R16.64+0x8] ;  /* 0x0000080c10107981 */ /* 0x000ee8000c1e1b00 */
[----:B------:R-:W3:Y:S01]  /*0a20*/  LDG.E.64 R14, desc[UR12][R18.64+0x8] ;  /* 0x0000080c120e7981 */ /* 0x000ee2000c1e1b00 */
[----:B------:R-:W-:Y:S01]  /*0a30*/  VIADD R21, R21, 0x2 ;  /* 0x0000000215157836 */ /* 0x000fe20000000000 */
[----:B---3--:R-:W-:-:S07]  /*0a40*/  DFMA R12, R12, R16, R14 ;  /* 0x000000100c0c722b */ /* 0x008fce000000000e */
[----:B------:R2:W-:Y:S04]  /*0a50*/  STG.E.64 desc[UR12][R18.64+0x8], R12 ;  /* 0x0000080c12007986 */ /* 0x0005e8000c101b0c */
.L_x_4:
[----:B------:R-:W-:Y:S05]  /*0a60*/  BRA.U !UP1, `(.L_x_2) ;  /* 0x00000001092c7547 */ /* 0x000fea000b800000 */
[----:B-12---:R-:W1:Y:S01]  /*0a70*/  LDC.64 R8, c[0x0][0x398] ;  /* 0x0000e600ff087b82 */ /* 0x006e620000000a00 */
[----:B------:R-:W-:Y:S01]  /*0a80*/  IADD3 R13, PT, PT, R20, R21, RZ ;  /* 0x00000015140d7210 */ /* 0x000fe20007ffe0ff */
[----:B0-----:R-:W-:Y:S01]  /*0a90*/  VIADD R15, R21, UR10 ;  /* 0x0000000a150f7c36 */ /* 0x001fe20008000000 */
[----:B------:R-:W2:Y:S05]  /*0aa0*/  LDG.E.64 R6, desc[UR12][R6.64] ;  /* 0x0000000c06067981 */ /* 0x000eaa000c1e1b00 */
[----:B------:R-:W0:Y:S01]  /*0ab0*/  LDC.64 R10, c[0x0][0x3a0] ;  /* 0x0000e800ff0a7b82 */ /* 0x000e220000000a00 */
[----:B-1----:R-:W-:-:S06]  /*0ac0*/  IMAD.WIDE.U32 R8, R13, 0x8, R8 ;  /* 0x000000080d087825 */ /* 0x002fcc00078e0008 */
[----:B------:R-:W2:Y:S01]  /*0ad0*/  LDG.E.64 R8, desc[UR12][R8.64] ;  /* 0x0000000c08087981 */ /* 0x000ea2000c1e1b00 */
[----:B0-----:R-:W-:-:S05]  /*0ae0*/  IMAD.WIDE.U32 R10, R15, 0x8, R10 ;  /* 0x000000080f0a7825 */ /* 0x001fca00078e000a */
[----:B------:R-:W2:Y:S02]  /*0af0*/  LDG.E.64 R12, desc[UR12][R10.64] ;  /* 0x0000000c0a0c7981 */ /* 0x000ea4000c1e1b00 */
[----:B--2---:R-:W-:-:S07]  /*0b00*/  DFMA R12, R6, R8, R12 ;  /* 0x00000008060c722b */ /* 0x004fce000000000c */
[----:B------:R3:W-:Y:S04]  /*0b10*/  STG.E.64 desc[UR12][R10.64], R12 ;  /* 0x0000000c0a007986 */ /* 0x0007e8000c101b0c */
.L_x_2:
[----:B------:R-:W-:Y:S05]  /*0b20*/  @P1 BRA `(.L_x_5) ;  /* 0xfffffff400a01947 */ /* 0x000fea000383ffff */
[----:B------:R-:W-:Y:S05]  /*0b30*/  BRA.U UP0, `(.L_x_6) ;  /* 0xfffffff500747547 */ /* 0x000fea000b83ffff */
[----:B------:R-:W-:Y:S05]  /*0b40*/  EXIT ;  /* 0x000000000000794d */ /* 0x000fea0003800000 */
.L_x_7:
[----:B------:R-:W-:-:S00]  /*0b50*/  BRA `(.L_x_7) ;  /* 0xfffffffc00fc7947 */ /* 0x000fc0000383ffff */
[----:B------:R-:W-:-:S00]  /*0b60*/  NOP ;  /* 0x0000000000007918 */ /* 0x000fc00000000000 */
        /* <DEDUP_REMOVED lines=9> */
.L_x_8:


//--------------------- .nv.shared.reserved.0     --------------------------
	.section	.nv.shared.reserved.0,"aw",@nobits
	.weak		__nv_reservedSMEM_offset_0_alias
	.size		__nv_reservedSMEM_offset_0_alias, 0, 64
	.other		__nv_reservedSMEM_offset_0_alias,@"STO_CUDA_RESERVED_SHARED STV_DEFAULT"
__nv_reservedSMEM_offset_0_alias:
	.zero		0
	.zero		64


//--------------------- .nv.constant0._Z7kernel1iiiPdS_S_ --------------------------
	.section	.nv.constant0._Z7kernel1iiiPdS_S_,"a",@progbits
	.sectionflags	@""
	.align	4
.nv.constant0._Z7kernel1iiiPdS_S_:
	.zero		936


//--------------------- SYMBOLS --------------------------

	.type		.nv.reservedSmem.offset0,@object
	.size		.nv.reservedSmem.offset0,0x4
